	.headerflags	@"EF_CUDA_TEXMODE_UNIFIED EF_CUDA_64BIT_ADDRESS EF_CUDA_ACCELERATORS EF_CUDA_SM90 EF_CUDA_VIRTUAL_SM(EF_CUDA_SM90)"
	.elftype	@"ET_EXEC"


//--------------------- .nv.info                  --------------------------
	.section	.nv.info,"",@"SHT_CUDA_INFO"
	.align	4


	//----- nvinfo : EIATTR_REGCOUNT
	.align		4
        /*0000*/ 	.byte	0x04, 0x2f
        /*0002*/ 	.short	(.L_1 - .L_0)
	.align		4
.L_0:
        /*0004*/ 	.word	index@(triton_poi_fused_reflection_pad1d_9)
        /*0008*/ 	.word	0x0000000e


	//----- nvinfo : EIATTR_MIN_STACK_SIZE
	.align		4
.L_1:
        /*000c*/ 	.byte	0x04, 0x12
        /*000e*/ 	.short	(.L_3 - .L_2)
	.align		4
.L_2:
        /*0010*/ 	.word	index@(triton_poi_fused_reflection_pad1d_9)
        /*0014*/ 	.word	0x00000000


	//----- nvinfo : EIATTR_FRAME_SIZE
	.align		4
.L_3:
        /*0018*/ 	.byte	0x04, 0x11
        /*001a*/ 	.short	(.L_5 - .L_4)
	.align		4
.L_4:
        /*001c*/ 	.word	index@(triton_poi_fused_reflection_pad1d_9)
        /*0020*/ 	.word	0x00000000


	//----- nvinfo : EIATTR_MIN_STACK_SIZE
	.align		4
.L_5:
        /*0024*/ 	.byte	0x04, 0x12
        /*0026*/ 	.short	(.L_7 - .L_6)
	.align		4
.L_6:
        /*0028*/ 	.word	index@(triton_poi_fused_reflection_pad1d_9)
        /*002c*/ 	.word	0x00000000
.L_7:


//--------------------- .nv.info.triton_poi_fused_reflection_pad1d_9 --------------------------
	.section	.nv.info.triton_poi_fused_reflection_pad1d_9,"",@"SHT_CUDA_INFO"
	.sectionflags	@""
	.align	4


	//----- nvinfo : EIATTR_CUDA_API_VERSION
	.align		4
        /*0000*/ 	.byte	0x04, 0x37
        /*0002*/ 	.short	(.L_9 - .L_8)
.L_8:
        /*0004*/ 	.word	0x0000007c


	//----- nvinfo : EIATTR_KPARAM_INFO
	.align		4
.L_9:
        /*0008*/ 	.byte	0x04, 0x17
        /*000a*/ 	.short	(.L_11 - .L_10)
.L_10:
        /*000c*/ 	.word	0x00000000
        /*0010*/ 	.short	0x0002
        /*0012*/ 	.short	0x0010
        /*0014*/ 	.byte	0x00, 0xf0, 0x11, 0x00


	//----- nvinfo : EIATTR_KPARAM_INFO
	.align		4
.L_11:
        /*0018*/ 	.byte	0x04, 0x17
        /*001a*/ 	.short	(.L_13 - .L_12)
.L_12:
        /*001c*/ 	.word	0x00000000
        /*0020*/ 	.short	0x0001
        /*0022*/ 	.short	0x0008
        /*0024*/ 	.byte	0x00, 0xf4, 0x21, 0x00


	//----- nvinfo : EIATTR_KPARAM_INFO
	.align		4
.L_13:
        /*0028*/ 	.byte	0x04, 0x17
        /*002a*/ 	.short	(.L_15 - .L_14)
.L_14:
        /*002c*/ 	.word	0x00000000
        /*0030*/ 	.short	0x0000
        /*0032*/ 	.short	0x0000
        /*0034*/ 	.byte	0x00, 0xf4, 0x21, 0x00


	//----- nvinfo : EIATTR_SPARSE_MMA_MASK
	.align		4
.L_15:
        /*0038*/ 	.byte	0x03, 0x50
        /*003a*/ 	.short	0x0000


	//----- nvinfo : EIATTR_MAXREG_COUNT
	.align		4
        /*003c*/ 	.byte	0x03, 0x1b
        /*003e*/ 	.short	0x00ff


	//----- nvinfo : EIATTR_EXIT_INSTR_OFFSETS
	.align		4
        /*0040*/ 	.byte	0x04, 0x1c
        /*0042*/ 	.short	(.L_17 - .L_16)


	//   ....[0]....
.L_16:
        /*0044*/ 	.word	0x00000210


	//   ....[1]....
        /*0048*/ 	.word	0x00000230


	//----- nvinfo : EIATTR_REQNTID
	.align		4
.L_17:
        /*004c*/ 	.byte	0x04, 0x10
        /*004e*/ 	.short	(.L_19 - .L_18)
.L_18:
        /*0050*/ 	.word	0x00000080
        /*0054*/ 	.word	0x00000001
        /*0058*/ 	.word	0x00000001


	//----- nvinfo : EIATTR_CBANK_PARAM_SIZE
	.align		4
.L_19:
        /*005c*/ 	.byte	0x03, 0x19
        /*005e*/ 	.short	0x0014


	//----- nvinfo : EIATTR_PARAM_CBANK
	.align		4
        /*0060*/ 	.byte	0x04, 0x0a
        /*0062*/ 	.short	(.L_21 - .L_20)
	.align		4
.L_20:
        /*0064*/ 	.word	index@(.nv.constant0.triton_poi_fused_reflection_pad1d_9)
        /*0068*/ 	.short	0x0210
        /*006a*/ 	.short	0x0014


	//----- nvinfo : EIATTR_SW_WAR
	.align		4
.L_21:
        /*006c*/ 	.byte	0x04, 0x36
        /*006e*/ 	.short	(.L_23 - .L_22)
.L_22:
        /*0070*/ 	.word	0x00000008
.L_23:


//--------------------- .nv.callgraph             --------------------------
	.section	.nv.callgraph,"",@"SHT_CUDA_CALLGRAPH"
	.align	4
	.sectionentsize	8
	.align		4
        /*0000*/ 	.word	0x00000000
	.align		4
        /*0004*/ 	.word	0xffffffff
	.align		4
        /*0008*/ 	.word	0x00000000
	.align		4
        /*000c*/ 	.word	0xfffffffe
	.align		4
        /*0010*/ 	.word	0x00000000
	.align		4
        /*0014*/ 	.word	0xfffffffd
	.align		4
        /*0018*/ 	.word	0x00000000
	.align		4
        /*001c*/ 	.word	0xfffffffc


//--------------------- .text.triton_poi_fused_reflection_pad1d_9 --------------------------
	.section	.text.triton_poi_fused_reflection_pad1d_9,"ax",@progbits
	.align	128
        .global         triton_poi_fused_reflection_pad1d_9
        .type           triton_poi_fused_reflection_pad1d_9,@function
        .size           triton_poi_fused_reflection_pad1d_9,(.L_x_1 - triton_poi_fused_reflection_pad1d_9)
        .other          triton_poi_fused_reflection_pad1d_9,@"STO_CUDA_ENTRY STV_DEFAULT"
triton_poi_fused_reflection_pad1d_9:
.text.triton_poi_fused_reflection_pad1d_9:
[----:B------:R-:W0:Y:S02]  /*0000*/  LDC R1, c[0x0][0x28] ;  /* 0x00000a00ff017b82 */ /* 0x000e240000000800 */
[----:B------:R-:W1:Y:S01]  /*0010*/  S2R R0, SR_TID.X ;  /* 0x0000000000007919 */ /* 0x000e620000002100 */
[----:B------:R-:W-:Y:S01]  /*0020*/  HFMA2.MMA R2, -RZ, RZ, 0, 0 ;  /* 0x00000000ff027435 */ /* 0x000fe200000001ff */
[----:B------:R-:W-:Y:S01]  /*0030*/  IMAD.MOV.U32 R6, RZ, RZ, RZ ;  /* 0x000000ffff067224 */ /* 0x000fe200078e00ff */
[----:B------:R-:W-:Y:S01]  /*0040*/  CS2R R10, SRZ ;  /* 0x00000000000a7805 */ /* 0x000fe2000001ff00 */
[----:B------:R-:W2:Y:S01]  /*0050*/  S2R R3, SR_CTAID.X ;  /* 0x0000000000037919 */ /* 0x000ea20000002500 */
[----:B------:R-:W-:Y:S01]  /*0060*/  ULDC.64 UR4, c[0x0][0x208] ;  /* 0x0000820000047ab9 */ /* 0x000fe20000000a00 */
[----:B-1----:R-:W-:-:S05]  /*0070*/  IMAD.SHL.U32 R0, R0, 0x2, RZ ;  /* 0x0000000200007824 */ /* 0x002fca00078e00ff */
[----:B------:R-:W-:-:S04]  /*0080*/  LOP3.LUT R0, R0, 0xfe, RZ, 0xc0, !PT ;  /* 0x000000fe00007812 */ /* 0x000fc800078ec0ff */
[----:B--2---:R-:W-:-:S04]  /*0090*/  LEA R3, R3, R0, 0x8 ;  /* 0x0000000003037211 */ /* 0x004fc800078e40ff */
[C---:B------:R-:W-:Y:S01]  /*00a0*/  ISETP.GE.AND P0, PT, R3.reuse, 0x118, PT ;  /* 0x000001180300780c */ /* 0x040fe20003f06270 */
[C---:B------:R-:W-:Y:S02]  /*00b0*/  VIADD R7, R3.reuse, 0x1 ;  /* 0x0000000103077836 */ /* 0x040fe40000000000 */
[----:B------:R-:W-:-:S04]  /*00c0*/  IMAD.HI R0, R3, -0x15f15f15, R2 ;  /* 0xea0ea0eb03007827 */ /* 0x000fc800078e0202 */
[----:B------:R-:W-:Y:S01]  /*00d0*/  IMAD.HI R4, R7, -0x15f15f15, R6 ;  /* 0xea0ea0eb07047827 */ /* 0x000fe200078e0206 */
[----:B------:R-:W-:-:S04]  /*00e0*/  SHF.R.U32.HI R5, RZ, 0x1f, R0 ;  /* 0x0000001fff057819 */ /* 0x000fc80000011600 */
[----:B------:R-:W-:Y:S02]  /*00f0*/  SHF.R.U32.HI R9, RZ, 0x1f, R4 ;  /* 0x0000001fff097819 */ /* 0x000fe40000011604 */
[----:B------:R-:W-:Y:S02]  /*0100*/  LEA.HI.SX32 R2, R0, R5, 0x1a ;  /* 0x0000000500027211 */ /* 0x000fe400078fd2ff */
[----:B------:R-:W-:Y:S02]  /*0110*/  LEA.HI.SX32 R9, R4, R9, 0x1a ;  /* 0x0000000904097211 */ /* 0x000fe400078fd2ff */
[----:B------:R-:W1:Y:S01]  /*0120*/  LDC.64 R4, c[0x0][0x210] ;  /* 0x00008400ff047b82 */ /* 0x000e620000000a00 */
[----:B------:R-:W-:Y:S02]  /*0130*/  IMAD R0, R2, -0x46, R3 ;  /* 0xffffffba02007824 */ /* 0x000fe400078e0203 */
[----:B------:R-:W-:-:S03]  /*0140*/  IMAD R9, R9, -0x46, R7 ;  /* 0xffffffba09097824 */ /* 0x000fc600078e0207 */
[----:B------:R-:W-:Y:S01]  /*0150*/  IADD3 R0, R0, -0x3f, RZ ;  /* 0xffffffc100007810 */ /* 0x000fe20007ffe0ff */
[----:B------:R-:W-:-:S03]  /*0160*/  VIADD R9, R9, 0xffffffc1 ;  /* 0xffffffc109097836 */ /* 0x000fc60000000000 */
[----:B------:R-:W-:Y:S02]  /*0170*/  IABS R7, R0 ;  /* 0x0000000000077213 */ /* 0x000fe40000000000 */
[----:B------:R-:W-:Y:S02]  /*0180*/  IABS R9, R9 ;  /* 0x0000000900097213 */ /* 0x000fe40000000000 */
[----:B------:R-:W-:-:S03]  /*0190*/  LEA R7, R2, -R7, 0x6 ;  /* 0x8000000702077211 */ /* 0x000fc600078e30ff */
[----:B------:R-:W-:Y:S02]  /*01a0*/  IMAD R9, R2, 0x40, -R9 ;  /* 0x0000004002097824 */ /* 0x000fe400078e0a09 */
[----:B-1----:R-:W-:-:S04]  /*01b0*/  IMAD.WIDE R6, R7, 0x4, R4 ;  /* 0x0000000407067825 */ /* 0x002fc800078e0204 */
[----:B------:R-:W-:Y:S01]  /*01c0*/  IMAD.WIDE R4, R9, 0x4, R4 ;  /* 0x0000000409047825 */ /* 0x000fe200078e0204 */
[----:B------:R1:W5:Y:S01]  /*01d0*/  @!P0 LDG.E R10, desc[UR4][R6.64+0xfc] ;  /* 0x0000fc04060a8981 */ /* 0x000362000c1e1900 */
[----:B------:R-:W2:Y:S03]  /*01e0*/  LDC.64 R8, c[0x0][0x218] ;  /* 0x00008600ff087b82 */ /* 0x000ea60000000a00 */
[----:B------:R1:W5:Y:S01]  /*01f0*/  @!P0 LDG.E R11, desc[UR4][R4.64+0xfc] ;  /* 0x0000fc04040b8981 */ /* 0x000362000c1e1900 */
[----:B--2---:R-:W-:Y:S01]  /*0200*/  IMAD.WIDE R2, R3, 0x4, R8 ;  /* 0x0000000403027825 */ /* 0x004fe200078e0208 */
[----:B-1----:R-:W-:Y:S06]  /*0210*/  @P0 EXIT ;  /* 0x000000000000094d */ /* 0x002fec0003800000 */
[----:B-----5:R-:W-:Y:S01]  /*0220*/  STG.E.64 desc[UR4][R2.64], R10 ;  /* 0x0000000a02007986 */ /* 0x020fe2000c101b04 */
[----:B------:R-:W-:Y:S05]  /*0230*/  EXIT ;  /* 0x000000000000794d */ /* 0x000fea0003800000 */
.L_x_0:
[----:B------:R-:W-:-:S00]  /*0240*/  BRA `(.L_x_0) ;  /* 0xfffffffc00fc7947 */ /* 0x000fc0000383ffff */
[----:B------:R-:W-:-:S00]  /*0250*/  NOP ;  /* 0x0000000000007918 */ /* 0x000fc00000000000 */
        /* <DEDUP_REMOVED lines=10> */
.L_x_1:


//--------------------- .nv.constant0.triton_poi_fused_reflection_pad1d_9 --------------------------
	.section	.nv.constant0.triton_poi_fused_reflection_pad1d_9,"a",@progbits
	.sectionflags	@""
	.align	4
.nv.constant0.triton_poi_fused_reflection_pad1d_9:
	.zero		548
